	.headerflags	@"EF_CUDA_TEXMODE_UNIFIED EF_CUDA_64BIT_ADDRESS EF_CUDA_ACCELERATORS EF_CUDA_SM90 EF_CUDA_VIRTUAL_SM(EF_CUDA_SM90)"
	.elftype	@"ET_EXEC"


//--------------------- .nv.info                  --------------------------
	.section	.nv.info,"",@"SHT_CUDA_INFO"
	.align	4


	//----- nvinfo : EIATTR_REGCOUNT
	.align		4
        /*0000*/ 	.byte	0x04, 0x2f
        /*0002*/ 	.short	(.L_1 - .L_0)
	.align		4
.L_0:
        /*0004*/ 	.word	index@(triton_poi_fused_convolution_relu_68)
        /*0008*/ 	.word	0x0000000c


	//----- nvinfo : EIATTR_MIN_STACK_SIZE
	.align		4
.L_1:
        /*000c*/ 	.byte	0x04, 0x12
        /*000e*/ 	.short	(.L_3 - .L_2)
	.align		4
.L_2:
        /*0010*/ 	.word	index@(triton_poi_fused_convolution_relu_68)
        /*0014*/ 	.word	0x00000000


	//----- nvinfo : EIATTR_FRAME_SIZE
	.align		4
.L_3:
        /*0018*/ 	.byte	0x04, 0x11
        /*001a*/ 	.short	(.L_5 - .L_4)
	.align		4
.L_4:
        /*001c*/ 	.word	index@(triton_poi_fused_convolution_relu_68)
        /*0020*/ 	.word	0x00000000


	//----- nvinfo : EIATTR_MIN_STACK_SIZE
	.align		4
.L_5:
        /*0024*/ 	.byte	0x04, 0x12
        /*0026*/ 	.short	(.L_7 - .L_6)
	.align		4
.L_6:
        /*0028*/ 	.word	index@(triton_poi_fused_convolution_relu_68)
        /*002c*/ 	.word	0x00000000
.L_7:


//--------------------- .nv.info.triton_poi_fused_convolution_relu_68 --------------------------
	.section	.nv.info.triton_poi_fused_convolution_relu_68,"",@"SHT_CUDA_INFO"
	.sectionflags	@""
	.align	4


	//----- nvinfo : EIATTR_CUDA_API_VERSION
	.align		4
        /*0000*/ 	.byte	0x04, 0x37
        /*0002*/ 	.short	(.L_9 - .L_8)
.L_8:
        /*0004*/ 	.word	0x0000007c


	//----- nvinfo : EIATTR_KPARAM_INFO
	.align		4
.L_9:
        /*0008*/ 	.byte	0x04, 0x17
        /*000a*/ 	.short	(.L_11 - .L_10)
.L_10:
        /*000c*/ 	.word	0x00000000
        /*0010*/ 	.short	0x0002
        /*0012*/ 	.short	0x0010
        /*0014*/ 	.byte	0x00, 0xf0, 0x11, 0x00


	//----- nvinfo : EIATTR_KPARAM_INFO
	.align		4
.L_11:
        /*0018*/ 	.byte	0x04, 0x17
        /*001a*/ 	.short	(.L_13 - .L_12)
.L_12:
        /*001c*/ 	.word	0x00000000
        /*0020*/ 	.short	0x0001
        /*0022*/ 	.short	0x0008
        /*0024*/ 	.byte	0x00, 0xf4, 0x21, 0x00


	//----- nvinfo : EIATTR_KPARAM_INFO
	.align		4
.L_13:
        /*0028*/ 	.byte	0x04, 0x17
        /*002a*/ 	.short	(.L_15 - .L_14)
.L_14:
        /*002c*/ 	.word	0x00000000
        /*0030*/ 	.short	0x0000
        /*0032*/ 	.short	0x0000
        /*0034*/ 	.byte	0x00, 0xf4, 0x21, 0x00


	//----- nvinfo : EIATTR_SPARSE_MMA_MASK
	.align		4
.L_15:
        /*0038*/ 	.byte	0x03, 0x50
        /*003a*/ 	.short	0x0000


	//----- nvinfo : EIATTR_MAXREG_COUNT
	.align		4
        /*003c*/ 	.byte	0x03, 0x1b
        /*003e*/ 	.short	0x00ff


	//----- nvinfo : EIATTR_EXIT_INSTR_OFFSETS
	.align		4
        /*0040*/ 	.byte	0x04, 0x1c
        /*0042*/ 	.short	(.L_17 - .L_16)


	//   ....[0]....
.L_16:
        /*0044*/ 	.word	0x00000170


	//   ....[1]....
        /*0048*/ 	.word	0x00000190


	//----- nvinfo : EIATTR_REQNTID
	.align		4
.L_17:
        /*004c*/ 	.byte	0x04, 0x10
        /*004e*/ 	.short	(.L_19 - .L_18)
.L_18:
        /*0050*/ 	.word	0x00000080
        /*0054*/ 	.word	0x00000001
        /*0058*/ 	.word	0x00000001


	//----- nvinfo : EIATTR_CBANK_PARAM_SIZE
	.align		4
.L_19:
        /*005c*/ 	.byte	0x03, 0x19
        /*005e*/ 	.short	0x0014


	//----- nvinfo : EIATTR_PARAM_CBANK
	.align		4
        /*0060*/ 	.byte	0x04, 0x0a
        /*0062*/ 	.short	(.L_21 - .L_20)
	.align		4
.L_20:
        /*0064*/ 	.word	index@(.nv.constant0.triton_poi_fused_convolution_relu_68)
        /*0068*/ 	.short	0x0210
        /*006a*/ 	.short	0x0014


	//----- nvinfo : EIATTR_SW_WAR
	.align		4
.L_21:
        /*006c*/ 	.byte	0x04, 0x36
        /*006e*/ 	.short	(.L_23 - .L_22)
.L_22:
        /*0070*/ 	.word	0x00000008
.L_23:


//--------------------- .nv.callgraph             --------------------------
	.section	.nv.callgraph,"",@"SHT_CUDA_CALLGRAPH"
	.align	4
	.sectionentsize	8
	.align		4
        /*0000*/ 	.word	0x00000000
	.align		4
        /*0004*/ 	.word	0xffffffff
	.align		4
        /*0008*/ 	.word	0x00000000
	.align		4
        /*000c*/ 	.word	0xfffffffe
	.align		4
        /*0010*/ 	.word	0x00000000
	.align		4
        /*0014*/ 	.word	0xfffffffd
	.align		4
        /*0018*/ 	.word	0x00000000
	.align		4
        /*001c*/ 	.word	0xfffffffc


//--------------------- .text.triton_poi_fused_convolution_relu_68 --------------------------
	.section	.text.triton_poi_fused_convolution_relu_68,"ax",@progbits
	.align	128
        .global         triton_poi_fused_convolution_relu_68
        .type           triton_poi_fused_convolution_relu_68,@function
        .size           triton_poi_fused_convolution_relu_68,(.L_x_1 - triton_poi_fused_convolution_relu_68)
        .other          triton_poi_fused_convolution_relu_68,@"STO_CUDA_ENTRY STV_DEFAULT"
triton_poi_fused_convolution_relu_68:
.text.triton_poi_fused_convolution_relu_68:
[----:B------:R-:W0:Y:S02]  /*0000*/  LDC R1, c[0x0][0x28] ;  /* 0x00000a00ff017b82 */ /* 0x000e240000000800 */
[----:B------:R-:W1:Y:S01]  /*0010*/  S2R R0, SR_TID.X ;  /* 0x0000000000007919 */ /* 0x000e620000002100 */
[----:B------:R-:W2:Y:S01]  /*0020*/  LDC.64 R2, c[0x0][0x210] ;  /* 0x00008400ff027b82 */ /* 0x000ea20000000a00 */
[----:B------:R-:W-:Y:S01]  /*0030*/  ULDC.64 UR4, c[0x0][0x208] ;  /* 0x0000820000047ab9 */ /* 0x000fe20000000a00 */
[----:B------:R-:W3:Y:S06]  /*0040*/  S2R R7, SR_CTAID.X ;  /* 0x0000000000077919 */ /* 0x000eec0000002500 */
[----:B------:R-:W4:Y:S01]  /*0050*/  LDC.64 R4, c[0x0][0x218] ;  /* 0x00008600ff047b82 */ /* 0x000f220000000a00 */
[----:B-1----:R-:W-:-:S02]  /*0060*/  LOP3.LUT R0, R0, 0x7f, RZ, 0xc0, !PT ;  /* 0x0000007f00007812 */ /* 0x002fc400078ec0ff */
[----:B---3--:R-:W-:-:S03]  /*0070*/  SHF.R.S32.HI R6, RZ, 0x18, R7 ;  /* 0x00000018ff067819 */ /* 0x008fc60000011407 */
[----:B------:R-:W-:Y:S01]  /*0080*/  IMAD R7, R7, 0x80, R0 ;  /* 0x0000008007077824 */ /* 0x000fe200078e0200 */
[----:B------:R-:W-:-:S03]  /*0090*/  SGXT R0, R6, 0x1 ;  /* 0x000000010600781a */ /* 0x000fc60000000200 */
[C---:B--2---:R-:W-:Y:S01]  /*00a0*/  IMAD.WIDE R2, R7.reuse, 0x4, R2 ;  /* 0x0000000407027825 */ /* 0x044fe200078e0202 */
[----:B------:R-:W-:Y:S02]  /*00b0*/  ISETP.GE.AND P1, PT, R7, 0x200, PT ;  /* 0x000002000700780c */ /* 0x000fe40003f26270 */
[----:B------:R-:W-:-:S04]  /*00c0*/  LEA.HI R0, R0, R7, RZ, 0x5 ;  /* 0x0000000700007211 */ /* 0x000fc800078f28ff */
[----:B------:R-:W-:-:S05]  /*00d0*/  LOP3.LUT R0, R0, 0xffffffe0, RZ, 0xc0, !PT ;  /* 0xffffffe000007812 */ /* 0x000fca00078ec0ff */
[----:B------:R-:W-:Y:S02]  /*00e0*/  IMAD.IADD R9, R7, 0x1, -R0 ;  /* 0x0000000107097824 */ /* 0x000fe400078e0a00 */
[----:B------:R-:W-:Y:S02]  /*00f0*/  IMAD.MOV.U32 R0, RZ, RZ, RZ ;  /* 0x000000ffff007224 */ /* 0x000fe400078e00ff */
[----:B------:R-:W-:Y:S02]  /*0100*/  IMAD.MOV.U32 R7, RZ, RZ, RZ ;  /* 0x000000ffff077224 */ /* 0x000fe400078e00ff */
[----:B----4-:R-:W-:Y:S02]  /*0110*/  IMAD.WIDE R4, R9, 0x4, R4 ;  /* 0x0000000409047825 */ /* 0x010fe400078e0204 */
[----:B------:R-:W2:Y:S04]  /*0120*/  @!P1 LDG.E R0, desc[UR4][R2.64] ;  /* 0x0000000402009981 */ /* 0x000ea8000c1e1900 */
[----:B------:R-:W2:Y:S02]  /*0130*/  @!P1 LDG.E.EL R7, desc[UR4][R4.64] ;  /* 0x0000000404079981 */ /* 0x000ea4000c2e1900 */
[----:B--2---:R-:W-:Y:S01]  /*0140*/  FADD R6, R7, R0 ;  /* 0x0000000007067221 */ /* 0x004fe20000000000 */
[----:B------:R-:W-:-:S04]  /*0150*/  FSETP.GEU.AND P0, PT, R0, -R7, PT ;  /* 0x800000070000720b */ /* 0x000fc80003f0e000 */
[----:B------:R-:W-:Y:S01]  /*0160*/  FSEL R7, R6, RZ, P0 ;  /* 0x000000ff06077208 */ /* 0x000fe20000000000 */
[----:B------:R-:W-:Y:S08]  /*0170*/  @P1 EXIT ;  /* 0x000000000000194d */ /* 0x000ff00003800000 */
[----:B------:R-:W-:Y:S01]  /*0180*/  STG.E desc[UR4][R2.64], R7 ;  /* 0x0000000702007986 */ /* 0x000fe2000c101904 */
[----:B------:R-:W-:Y:S05]  /*0190*/  EXIT ;  /* 0x000000000000794d */ /* 0x000fea0003800000 */
.L_x_0:
[----:B------:R-:W-:-:S00]  /*01a0*/  BRA `(.L_x_0) ;  /* 0xfffffffc00fc7947 */ /* 0x000fc0000383ffff */
[----:B------:R-:W-:-:S00]  /*01b0*/  NOP ;  /* 0x0000000000007918 */ /* 0x000fc00000000000 */
        /* <DEDUP_REMOVED lines=12> */
.L_x_1:


//--------------------- .nv.constant0.triton_poi_fused_convolution_relu_68 --------------------------
	.section	.nv.constant0.triton_poi_fused_convolution_relu_68,"a",@progbits
	.sectionflags	@""
	.align	4
.nv.constant0.triton_poi_fused_convolution_relu_68:
	.zero		548
